//
// Generated by NVIDIA NVVM Compiler
//
// Compiler Build ID: CL-36424714
// Cuda compilation tools, release 13.0, V13.0.88
// Based on NVVM 20.0.0
//

.version 9.0
.target sm_100
.address_size 64

	// .globl	_Z9OperationP3CarPcPii

.visible .entry _Z9OperationP3CarPcPii(
	.param .u64 .ptr .align 1 _Z9OperationP3CarPcPii_param_0,
	.param .u64 .ptr .align 1 _Z9OperationP3CarPcPii_param_1,
	.param .u64 .ptr .align 1 _Z9OperationP3CarPcPii_param_2,
	.param .u32 _Z9OperationP3CarPcPii_param_3
)
{
	.reg .pred 	%p<5>;
	.reg .b16 	%rs<4>;
	.reg .b32 	%r<9>;
	.reg .b64 	%rd<11>;
	.reg .b64 	%fd<2>;

	ld.param.u64 	%rd1, [_Z9OperationP3CarPcPii_param_0];
	ld.param.u64 	%rd2, [_Z9OperationP3CarPcPii_param_1];
	ld.param.u64 	%rd3, [_Z9OperationP3CarPcPii_param_2];
	ld.param.u32 	%r2, [_Z9OperationP3CarPcPii_param_3];
	mov.u32 	%r3, %ntid.x;
	mov.u32 	%r4, %ctaid.x;
	mov.u32 	%r5, %tid.x;
	mad.lo.s32 	%r1, %r3, %r4, %r5;
	setp.ge.s32 	%p1, %r1, %r2;
	@%p1 bra 	$L__BB0_3;
	cvta.to.global.u64 	%rd4, %rd1;
	mul.wide.s32 	%rd5, %r1, 32;
	add.s64 	%rd6, %rd4, %rd5;
	ld.global.u32 	%r6, [%rd6+20];
	ld.global.f64 	%fd1, [%rd6+24];
	setp.le.f64 	%p2, %fd1, 0d4010000000000000;
	setp.lt.s32 	%p3, %r6, 2013;
	or.pred  	%p4, %p2, %p3;
	@%p4 bra 	$L__BB0_3;
	cvta.to.global.u64 	%rd7, %rd3;
	atom.global.add.u32 	%r8, [%rd7], 20;
	cvt.s64.s32 	%rd8, %r8;
	cvta.to.global.u64 	%rd9, %rd2;
	add.s64 	%rd10, %rd9, %rd8;
	mov.b16 	%rs1, 76;
	st.global.u8 	[%rd10], %rs1;
	mov.b16 	%rs2, 78;
	st.global.u8 	[%rd10+1], %rs2;
	mov.b16 	%rs3, 45;
	st.global.u8 	[%rd10+2], %rs3;
$L__BB0_3:
	ret;

}


// ===== COMPILED SASS (sm_100) =====

	.target	sm_100

	.elftype	@"ET_EXEC"


//--------------------- .note.nv.tkinfo           --------------------------
	.section	.note.nv.tkinfo,"",@"SHT_NOTE"
	.sectionflags	@"SHF_NOTE_NV_TKINFO"
	.tkinfo
        /*0018*/ 	.word	0x00000002
        /*0030*/ 	.string	""
        /*0030*/ 	.string	"ptxas"
        /*0030*/ 	.string	"Cuda compilation tools, release 13.0, V13.0.88"
        /*0030*/ 	.string	"Build cuda_13.0.r13.0/compiler.36424714_0"
        /*0030*/ 	.string	"-arch sm_100 -m 64 "



//--------------------- .note.nv.cuinfo           --------------------------
	.section	.note.nv.cuinfo,"",@"SHT_NOTE"
	.sectionflags	@"SHF_NOTE_NV_CUINFO"
        /*0018*/ 	.short	0x0002
        /*001a*/ 	.short	0x0064
        /*001c*/ 	.short	0x0082
	.zero		2


//--------------------- .nv.info                  --------------------------
	.section	.nv.info,"",@"SHT_CUDA_INFO"
	.align	4


	//----- nvinfo : EIATTR_REGCOUNT
	.align		4
        /*0000*/ 	.byte	0x04, 0x2f
        /*0002*/ 	.short	(.L_1 - .L_0)
	.align		4
.L_0:
        /*0004*/ 	.word	index@(_Z9OperationP3CarPcPii)
        /*0008*/ 	.word	0x0000000e


	//----- nvinfo : EIATTR_FRAME_SIZE
	.align		4
.L_1:
        /*000c*/ 	.byte	0x04, 0x11
        /*000e*/ 	.short	(.L_3 - .L_2)
	.align		4
.L_2:
        /*0010*/ 	.word	index@(_Z9OperationP3CarPcPii)
        /*0014*/ 	.word	0x00000000


	//----- nvinfo : EIATTR_MIN_STACK_SIZE
	.align		4
.L_3:
        /*0018*/ 	.byte	0x04, 0x12
        /*001a*/ 	.short	(.L_5 - .L_4)
	.align		4
.L_4:
        /*001c*/ 	.word	index@(_Z9OperationP3CarPcPii)
        /*0020*/ 	.word	0x00000000
.L_5:


//--------------------- .nv.compat                --------------------------
	.section	.nv.compat,"",@"SHT_CUDA_COMPAT_INFO"
	.align	4
        /*0000*/ 	.byte	0x02, 0x09, 0x00, 0x00, 0x02, 0x02, 0x01, 0x00, 0x02, 0x05, 0x05, 0x00, 0x03, 0x07, 0x01, 0x01
        /*0010*/ 	.byte	0x02, 0x03, 0x00, 0x00, 0x02, 0x06, 0x01, 0x00, 0x04, 0x0b, 0x08, 0x00, 0x01, 0x00, 0x00, 0x00
        /*0020*/ 	.byte	0x00, 0x00, 0x00, 0x00


//--------------------- .nv.info._Z9OperationP3CarPcPii --------------------------
	.section	.nv.info._Z9OperationP3CarPcPii,"",@"SHT_CUDA_INFO"
	.sectionflags	@""
	.align	4


	//----- nvinfo : EIATTR_CUDA_API_VERSION
	.align		4
        /*0000*/ 	.byte	0x04, 0x37
        /*0002*/ 	.short	(.L_7 - .L_6)
.L_6:
        /*0004*/ 	.word	0x00000082


	//----- nvinfo : EIATTR_KPARAM_INFO
	.align		4
.L_7:
        /*0008*/ 	.byte	0x04, 0x17
        /*000a*/ 	.short	(.L_9 - .L_8)
.L_8:
        /*000c*/ 	.word	0x00000000
        /*0010*/ 	.short	0x0003
        /*0012*/ 	.short	0x0018
        /*0014*/ 	.byte	0x00, 0xf0, 0x11, 0x00


	//----- nvinfo : EIATTR_KPARAM_INFO
	.align		4
.L_9:
        /*0018*/ 	.byte	0x04, 0x17
        /*001a*/ 	.short	(.L_11 - .L_10)
.L_10:
        /*001c*/ 	.word	0x00000000
        /*0020*/ 	.short	0x0002
        /*0022*/ 	.short	0x0010
        /*0024*/ 	.byte	0x00, 0xf5, 0x21, 0x00


	//----- nvinfo : EIATTR_KPARAM_INFO
	.align		4
.L_11:
        /*0028*/ 	.byte	0x04, 0x17
        /*002a*/ 	.short	(.L_13 - .L_12)
.L_12:
        /*002c*/ 	.word	0x00000000
        /*0030*/ 	.short	0x0001
        /*0032*/ 	.short	0x0008
        /*0034*/ 	.byte	0x00, 0xf5, 0x21, 0x00


	//----- nvinfo : EIATTR_KPARAM_INFO
	.align		4
.L_13:
        /*0038*/ 	.byte	0x04, 0x17
        /*003a*/ 	.short	(.L_15 - .L_14)
.L_14:
        /*003c*/ 	.word	0x00000000
        /*0040*/ 	.short	0x0000
        /*0042*/ 	.short	0x0000
        /*0044*/ 	.byte	0x00, 0xf5, 0x21, 0x00


	//----- nvinfo : EIATTR_SPARSE_MMA_MASK
	.align		4
.L_15:
        /*0048*/ 	.byte	0x03, 0x50
        /*004a*/ 	.short	0x0000


	//----- nvinfo : EIATTR_MAXREG_COUNT
	.align		4
        /*004c*/ 	.byte	0x03, 0x1b
        /*004e*/ 	.short	0x00ff


	//----- nvinfo : EIATTR_MERCURY_ISA_VERSION
	.align		4
        /*0050*/ 	.byte	0x03, 0x5f
        /*0052*/ 	.short	0x0101


	//----- nvinfo : EIATTR_INT_WARP_WIDE_INSTR_OFFSETS
	.align		4
        /*0054*/ 	.byte	0x04, 0x31
        /*0056*/ 	.short	(.L_17 - .L_16)


	//   ....[0]....
.L_16:
        /*0058*/ 	.word	0x00000110


	//   ....[1]....
        /*005c*/ 	.word	0x00000200


	//----- nvinfo : EIATTR_VRC_CTA_INIT_COUNT
	.align		4
.L_17:
        /*0060*/ 	.byte	0x02, 0x4a
	.zero		1
	.zero		1


	//----- nvinfo : EIATTR_EXIT_INSTR_OFFSETS
	.align		4
        /*0064*/ 	.byte	0x04, 0x1c
        /*0066*/ 	.short	(.L_19 - .L_18)


	//   ....[0]....
.L_18:
        /*0068*/ 	.word	0x00000070


	//   ....[1]....
        /*006c*/ 	.word	0x000000f0


	//   ....[2]....
        /*0070*/ 	.word	0x00000290


	//----- nvinfo : EIATTR_CBANK_PARAM_SIZE
	.align		4
.L_19:
        /*0074*/ 	.byte	0x03, 0x19
        /*0076*/ 	.short	0x001c


	//----- nvinfo : EIATTR_PARAM_CBANK
	.align		4
        /*0078*/ 	.byte	0x04, 0x0a
        /*007a*/ 	.short	(.L_21 - .L_20)
	.align		4
.L_20:
        /*007c*/ 	.word	index@(.nv.constant0._Z9OperationP3CarPcPii)
        /*0080*/ 	.short	0x0380
        /*0082*/ 	.short	0x001c


	//----- nvinfo : EIATTR_SW_WAR
	.align		4
.L_21:
        /*0084*/ 	.byte	0x04, 0x36
        /*0086*/ 	.short	(.L_23 - .L_22)
.L_22:
        /*0088*/ 	.word	0x00000008
.L_23:


//--------------------- .nv.callgraph             --------------------------
	.section	.nv.callgraph,"",@"SHT_CUDA_CALLGRAPH"
	.align	4
	.sectionentsize	8
	.align		4
        /*0000*/ 	.word	0x00000000
	.align		4
        /*0004*/ 	.word	0xffffffff
	.align		4
        /*0008*/ 	.word	0x00000000
	.align		4
        /*000c*/ 	.word	0xfffffffe
	.align		4
        /*0010*/ 	.word	0x00000000
	.align		4
        /*0014*/ 	.word	0xfffffffd
	.align		4
        /*0018*/ 	.word	0x00000000
	.align		4
        /*001c*/ 	.word	0xfffffffc


//--------------------- .text._Z9OperationP3CarPcPii --------------------------
	.section	.text._Z9OperationP3CarPcPii,"ax",@progbits
	.align	128
        .global         _Z9OperationP3CarPcPii
        .type           _Z9OperationP3CarPcPii,@function
        .size           _Z9OperationP3CarPcPii,(.L_x_1 - _Z9OperationP3CarPcPii)
        .other          _Z9OperationP3CarPcPii,@"STO_CUDA_ENTRY STV_DEFAULT"
_Z9OperationP3CarPcPii:
.text._Z9OperationP3CarPcPii:
[----:B------:R-:W-:Y:S01]  /*0000*/  LDC R1, c[0x0][0x37c] ;  /* 0x0000df00ff017b82 */ /* 0x000fe20000000800 */
[----:B------:R-:W0:Y:S01]  /*0010*/  S2R R5, SR_CTAID.X ;  /* 0x0000000000057919 */ /* 0x000e220000002500 */
[----:B------:R-:W0:Y:S01]  /*0020*/  LDCU UR4, c[0x0][0x360] ;  /* 0x00006c00ff0477ac */ /* 0x000e220008000800 */
[----:B------:R-:W0:Y:S01]  /*0030*/  S2R R0, SR_TID.X ;  /* 0x0000000000007919 */ /* 0x000e220000002100 */
[----:B------:R-:W1:Y:S01]  /*0040*/  LDCU UR5, c[0x0][0x398] ;  /* 0x00007300ff0577ac */ /* 0x000e620008000800 */
[----:B0-----:R-:W-:-:S05]  /*0050*/  IMAD R5, R5, UR4, R0 ;  /* 0x0000000405057c24 */ /* 0x001fca000f8e0200 */
[----:B-1----:R-:W-:-:S13]  /*0060*/  ISETP.GE.AND P0, PT, R5, UR5, PT ;  /* 0x0000000505007c0c */ /* 0x002fda000bf06270 */
[----:B------:R-:W-:Y:S05]  /*0070*/  @P0 EXIT ;  /* 0x000000000000094d */ /* 0x000fea0003800000 */
[----:B------:R-:W0:Y:S01]  /*0080*/  LDC.64 R2, c[0x0][0x380] ;  /* 0x0000e000ff027b82 */ /* 0x000e220000000a00 */
[----:B------:R-:W1:Y:S01]  /*0090*/  LDCU.64 UR4, c[0x0][0x358] ;  /* 0x00006b00ff0477ac */ /* 0x000e620008000a00 */
[----:B0-----:R-:W-:-:S05]  /*00a0*/  IMAD.WIDE R2, R5, 0x20, R2 ;  /* 0x0000002005027825 */ /* 0x001fca00078e0202 */
[----:B-1----:R-:W2:Y:S04]  /*00b0*/  LDG.E R0, desc[UR4][R2.64+0x14] ;  /* 0x0000140402007981 */ /* 0x002ea8000c1e1900 */
[----:B------:R-:W3:Y:S01]  /*00c0*/  LDG.E.64 R4, desc[UR4][R2.64+0x18] ;  /* 0x0000180402047981 */ /* 0x000ee2000c1e1b00 */
[----:B--2---:R-:W-:-:S13]  /*00d0*/  ISETP.GE.AND P0, PT, R0, 0x7dd, PT ;  /* 0x000007dd0000780c */ /* 0x004fda0003f06270 */
[----:B---3--:R-:W-:-:S14]  /*00e0*/  DSETP.LE.OR P0, PT, R4, 4, !P0 ;  /* 0x401000000400742a */ /* 0x008fdc0004703400 */
[----:B------:R-:W-:Y:S05]  /*00f0*/  @P0 EXIT ;  /* 0x000000000000094d */ /* 0x000fea0003800000 */
[----:B------:R-:W0:Y:S01]  /*0100*/  S2R R5, SR_LANEID ;  /* 0x0000000000057919 */ /* 0x000e220000000000 */
[----:B------:R-:W-:Y:S01]  /*0110*/  VOTEU.ANY UR6, UPT, PT ;  /* 0x0000000000067886 */ /* 0x000fe200038e0100 */
[----:B------:R-:W1:Y:S01]  /*0120*/  LDC.64 R2, c[0x0][0x390] ;  /* 0x0000e400ff027b82 */ /* 0x000e620000000a00 */
[----:B------:R-:W-:Y:S08]  /*0130*/  FLO.U32 R6, UR6 ;  /* 0x0000000600067d00 */ /* 0x000ff000080e0000 */
[----:B------:R-:W2:Y:S02]  /*0140*/  POPC R0, UR6 ;  /* 0x0000000600007d09 */ /* 0x000ea40008000000 */
[----:B--2---:R-:W-:Y:S01]  /*0150*/  IMAD R7, R0, 0x14, RZ ;  /* 0x0000001400077824 */ /* 0x004fe200078e02ff */
[----:B0-----:R-:W-:-:S13]  /*0160*/  ISETP.EQ.U32.AND P0, PT, R6, R5, PT ;  /* 0x000000050600720c */ /* 0x001fda0003f02070 */
[----:B-1----:R0:W2:Y:S01]  /*0170*/  @P0 ATOMG.E.ADD.STRONG.GPU PT, R3, desc[UR4][R2.64], R7 ;  /* 0x80000007020309a8 */ /* 0x0020a200081ef104 */
[----:B------:R-:W-:Y:S02]  /*0180*/  IMAD.MOV.U32 R9, RZ, RZ, 0x4c ;  /* 0x0000004cff097424 */ /* 0x000fe400078e00ff */
[----:B------:R-:W-:Y:S01]  /*0190*/  IMAD.MOV.U32 R10, RZ, RZ, 0x4e ;  /* 0x0000004eff0a7424 */ /* 0x000fe200078e00ff */
[----:B------:R-:W1:Y:S01]  /*01a0*/  S2R R4, SR_LTMASK ;  /* 0x0000000000047919 */ /* 0x000e620000003900 */
[----:B------:R-:W-:Y:S01]  /*01b0*/  IMAD.MOV.U32 R11, RZ, RZ, 0x2d ;  /* 0x0000002dff0b7424 */ /* 0x000fe200078e00ff */
[----:B0-----:R-:W-:Y:S02]  /*01c0*/  PRMT R2, R9, 0x7610, R2 ;  /* 0x0000761009027816 */ /* 0x001fe40000000002 */
[----:B-1----:R-:W-:Y:S01]  /*01d0*/  LOP3.LUT R8, R4, UR6, RZ, 0xc0, !PT ;  /* 0x0000000604087c12 */ /* 0x002fe2000f8ec0ff */
[----:B------:R-:W0:Y:S03]  /*01e0*/  LDCU.64 UR6, c[0x0][0x388] ;  /* 0x00007100ff0677ac */ /* 0x000e260008000a00 */
[----:B------:R-:W1:Y:S01]  /*01f0*/  POPC R5, R8 ;  /* 0x0000000800057309 */ /* 0x000e620000000000 */
[----:B--2---:R2:W1:Y:S02]  /*0200*/  SHFL.IDX PT, R0, R3, R6, 0x1f ;  /* 0x00001f0603007589 */ /* 0x00446400000e0000 */
[----:B--2---:R-:W-:Y:S01]  /*0210*/  PRMT R3, R11, 0x7610, R3 ;  /* 0x000076100b037816 */ /* 0x004fe20000000003 */
[----:B-1----:R-:W-:-:S05]  /*0220*/  IMAD R0, R5, 0x14, R0 ;  /* 0x0000001405007824 */ /* 0x002fca00078e0200 */
[----:B0-----:R-:W-:-:S04]  /*0230*/  IADD3 R4, P0, PT, R0, UR6, RZ ;  /* 0x0000000600047c10 */ /* 0x001fc8000ff1e0ff */
[----:B------:R-:W-:Y:S02]  /*0240*/  LEA.HI.X.SX32 R5, R0, UR7, 0x1, P0 ;  /* 0x0000000700057c11 */ /* 0x000fe400080f0eff */
[----:B------:R-:W-:-:S03]  /*0250*/  PRMT R0, R10, 0x7610, R0 ;  /* 0x000076100a007816 */ /* 0x000fc60000000000 */
[----:B------:R-:W-:Y:S04]  /*0260*/  STG.E.U8 desc[UR4][R4.64], R2 ;  /* 0x0000000204007986 */ /* 0x000fe8000c101104 */
[----:B------:R-:W-:Y:S04]  /*0270*/  STG.E.U8 desc[UR4][R4.64+0x1], R0 ;  /* 0x0000010004007986 */ /* 0x000fe8000c101104 */
[----:B------:R-:W-:Y:S01]  /*0280*/  STG.E.U8 desc[UR4][R4.64+0x2], R3 ;  /* 0x0000020304007986 */ /* 0x000fe2000c101104 */
[----:B------:R-:W-:Y:S05]  /*0290*/  EXIT ;  /* 0x000000000000794d */ /* 0x000fea0003800000 */
.L_x_0:
[----:B------:R-:W-:-:S00]  /*02a0*/  BRA `(.L_x_0) ;  /* 0xfffffffc00fc7947 */ /* 0x000fc0000383ffff */
[----:B------:R-:W-:-:S00]  /*02b0*/  NOP ;  /* 0x0000000000007918 */ /* 0x000fc00000000000 */
        /* <DEDUP_REMOVED lines=12> */
.L_x_1:


//--------------------- .nv.shared.reserved.0     --------------------------
	.section	.nv.shared.reserved.0,"aw",@nobits
	.weak		__nv_reservedSMEM_offset_0_alias
	.size		__nv_reservedSMEM_offset_0_alias, 0, 64
	.other		__nv_reservedSMEM_offset_0_alias,@"STO_CUDA_RESERVED_SHARED STV_DEFAULT"
__nv_reservedSMEM_offset_0_alias:
	.zero		0
	.zero		64


//--------------------- .nv.constant0._Z9OperationP3CarPcPii --------------------------
	.section	.nv.constant0._Z9OperationP3CarPcPii,"a",@progbits
	.sectionflags	@""
	.align	4
.nv.constant0._Z9OperationP3CarPcPii:
	.zero		924


//--------------------- SYMBOLS --------------------------

	.type		.nv.reservedSmem.offset0,@object
	.size		.nv.reservedSmem.offset0,0x4
